//
// Generated by NVIDIA NVVM Compiler
//
// Compiler Build ID: CL-36424714
// Cuda compilation tools, release 13.0, V13.0.88
// Based on NVVM 20.0.0
//

.version 9.0
.target sm_100
.address_size 64

	// .globl	_Z11CUDAStrCopyPcS_Pi
.extern .func  (.param .b32 func_retval0) vprintf
(
	.param .b64 vprintf_param_0,
	.param .b64 vprintf_param_1
)
;
.global .align 1 .b8 $str[13] = {70, 111, 117, 110, 100, 32, 97, 116, 32, 37, 100, 10};

.visible .entry _Z11CUDAStrCopyPcS_Pi(
	.param .u64 .ptr .align 1 _Z11CUDAStrCopyPcS_Pi_param_0,
	.param .u64 .ptr .align 1 _Z11CUDAStrCopyPcS_Pi_param_1,
	.param .u64 .ptr .align 1 _Z11CUDAStrCopyPcS_Pi_param_2
)
{
	.local .align 8 .b8 	__local_depot0[8];
	.reg .b64 	%SP;
	.reg .b64 	%SPL;
	.reg .pred 	%p<5>;
	.reg .b16 	%rs<3>;
	.reg .b32 	%r<11>;
	.reg .b64 	%rd<16>;

	mov.u64 	%SPL, __local_depot0;
	cvta.local.u64 	%SP, %SPL;
	ld.param.u64 	%rd4, [_Z11CUDAStrCopyPcS_Pi_param_0];
	ld.param.u64 	%rd5, [_Z11CUDAStrCopyPcS_Pi_param_1];
	ld.param.u64 	%rd6, [_Z11CUDAStrCopyPcS_Pi_param_2];
	cvta.to.global.u64 	%rd7, %rd6;
	mov.u32 	%r1, %ctaid.x;
	ld.global.u32 	%r7, [%rd7];
	add.s32 	%r2, %r7, %r1;
	setp.lt.s32 	%p1, %r7, 1;
	@%p1 bra 	$L__BB0_6;
	add.s32 	%r3, %r2, -1;
	add.u64 	%rd8, %SP, 0;
	add.u64 	%rd1, %SPL, 0;
	cvta.to.global.u64 	%rd2, %rd4;
	cvta.to.global.u64 	%rd3, %rd5;
	mov.u64 	%rd13, $str;
	mov.u32 	%r10, %r1;
$L__BB0_2:
	cvt.u64.u32 	%rd9, %r10;
	add.s64 	%rd10, %rd2, %rd9;
	ld.global.u8 	%rs1, [%rd10];
	sub.s32 	%r5, %r10, %r1;
	cvt.u64.u32 	%rd11, %r5;
	add.s64 	%rd12, %rd3, %rd11;
	ld.global.u8 	%rs2, [%rd12];
	setp.ne.s16 	%p2, %rs1, %rs2;
	@%p2 bra 	$L__BB0_6;
	setp.ne.s32 	%p3, %r10, %r3;
	@%p3 bra 	$L__BB0_5;
	st.local.u32 	[%rd1], %r5;
	cvta.global.u64 	%rd14, %rd13;
	{ // callseq 0, 0
	.param .b64 param0;
	st.param.b64 	[param0], %rd14;
	.param .b64 param1;
	st.param.b64 	[param1], %rd8;
	.param .b32 retval0;
	call.uni (retval0), 
	vprintf, 
	(
	param0, 
	param1
	);
	ld.param.b32 	%r8, [retval0];
	} // callseq 0
$L__BB0_5:
	add.s32 	%r10, %r10, 1;
	setp.lt.s32 	%p4, %r10, %r2;
	@%p4 bra 	$L__BB0_2;
$L__BB0_6:
	ret;

}


// ===== COMPILED SASS (sm_100) =====

	.target	sm_100

	.elftype	@"ET_EXEC"


//--------------------- .note.nv.tkinfo           --------------------------
	.section	.note.nv.tkinfo,"",@"SHT_NOTE"
	.sectionflags	@"SHF_NOTE_NV_TKINFO"
	.tkinfo
        /*0018*/ 	.word	0x00000002
        /*0030*/ 	.string	""
        /*0030*/ 	.string	"ptxas"
        /*0030*/ 	.string	"Cuda compilation tools, release 13.0, V13.0.88"
        /*0030*/ 	.string	"Build cuda_13.0.r13.0/compiler.36424714_0"
        /*0030*/ 	.string	"-arch sm_100 -m 64 "



//--------------------- .note.nv.cuinfo           --------------------------
	.section	.note.nv.cuinfo,"",@"SHT_NOTE"
	.sectionflags	@"SHF_NOTE_NV_CUINFO"
        /*0018*/ 	.short	0x0002
        /*001a*/ 	.short	0x0064
        /*001c*/ 	.short	0x0082
	.zero		2


//--------------------- .nv.info                  --------------------------
	.section	.nv.info,"",@"SHT_CUDA_INFO"
	.align	4


	//----- nvinfo : EIATTR_REGCOUNT
	.align		4
        /*0000*/ 	.byte	0x04, 0x2f
        /*0002*/ 	.short	(.L_2 - .L_1)
	.align		4
.L_1:
        /*0004*/ 	.word	index@(_Z11CUDAStrCopyPcS_Pi)
        /*0008*/ 	.word	0x00000018


	//----- nvinfo : EIATTR_FRAME_SIZE
	.align		4
.L_2:
        /*000c*/ 	.byte	0x04, 0x11
        /*000e*/ 	.short	(.L_4 - .L_3)
	.align		4
.L_3:
        /*0010*/ 	.word	index@(_Z11CUDAStrCopyPcS_Pi)
        /*0014*/ 	.word	0x00000008


	//----- nvinfo : EIATTR_MIN_STACK_SIZE
	.align		4
.L_4:
        /*0018*/ 	.byte	0x04, 0x12
        /*001a*/ 	.short	(.L_6 - .L_5)
	.align		4
.L_5:
        /*001c*/ 	.word	index@(_Z11CUDAStrCopyPcS_Pi)
        /*0020*/ 	.word	0x00000008
.L_6:


//--------------------- .nv.compat                --------------------------
	.section	.nv.compat,"",@"SHT_CUDA_COMPAT_INFO"
	.align	4
        /*0000*/ 	.byte	0x02, 0x09, 0x00, 0x00, 0x02, 0x02, 0x01, 0x00, 0x02, 0x05, 0x05, 0x00, 0x03, 0x07, 0x01, 0x01
        /*0010*/ 	.byte	0x02, 0x03, 0x00, 0x00, 0x02, 0x06, 0x01, 0x00, 0x04, 0x0b, 0x08, 0x00, 0x09, 0x00, 0x00, 0x00
        /*0020*/ 	.byte	0x00, 0x00, 0x00, 0x00


//--------------------- .nv.info._Z11CUDAStrCopyPcS_Pi --------------------------
	.section	.nv.info._Z11CUDAStrCopyPcS_Pi,"",@"SHT_CUDA_INFO"
	.sectionflags	@""
	.align	4


	//----- nvinfo : EIATTR_CUDA_API_VERSION
	.align		4
        /*0000*/ 	.byte	0x04, 0x37
        /*0002*/ 	.short	(.L_8 - .L_7)
.L_7:
        /*0004*/ 	.word	0x00000082


	//----- nvinfo : EIATTR_KPARAM_INFO
	.align		4
.L_8:
        /*0008*/ 	.byte	0x04, 0x17
        /*000a*/ 	.short	(.L_10 - .L_9)
.L_9:
        /*000c*/ 	.word	0x00000000
        /*0010*/ 	.short	0x0002
        /*0012*/ 	.short	0x0010
        /*0014*/ 	.byte	0x00, 0xf5, 0x21, 0x00


	//----- nvinfo : EIATTR_KPARAM_INFO
	.align		4
.L_10:
        /*0018*/ 	.byte	0x04, 0x17
        /*001a*/ 	.short	(.L_12 - .L_11)
.L_11:
        /*001c*/ 	.word	0x00000000
        /*0020*/ 	.short	0x0001
        /*0022*/ 	.short	0x0008
        /*0024*/ 	.byte	0x00, 0xf5, 0x21, 0x00


	//----- nvinfo : EIATTR_KPARAM_INFO
	.align		4
.L_12:
        /*0028*/ 	.byte	0x04, 0x17
        /*002a*/ 	.short	(.L_14 - .L_13)
.L_13:
        /*002c*/ 	.word	0x00000000
        /*0030*/ 	.short	0x0000
        /*0032*/ 	.short	0x0000
        /*0034*/ 	.byte	0x00, 0xf5, 0x21, 0x00


	//----- nvinfo : EIATTR_SPARSE_MMA_MASK
	.align		4
.L_14:
        /*0038*/ 	.byte	0x03, 0x50
        /*003a*/ 	.short	0x0000


	//----- nvinfo : EIATTR_MAXREG_COUNT
	.align		4
        /*003c*/ 	.byte	0x03, 0x1b
        /*003e*/ 	.short	0x00ff


	//----- nvinfo : EIATTR_EXTERNS
	.align		4
        /*0040*/ 	.byte	0x04, 0x0f
        /*0042*/ 	.short	(.L_16 - .L_15)


	//   ....[0]....
	.align		4
.L_15:
        /*0044*/ 	.word	index@(vprintf)


	//----- nvinfo : EIATTR_MERCURY_ISA_VERSION
	.align		4
.L_16:
        /*0048*/ 	.byte	0x03, 0x5f
        /*004a*/ 	.short	0x0101


	//----- nvinfo : EIATTR_VRC_CTA_INIT_COUNT
	.align		4
        /*004c*/ 	.byte	0x02, 0x4a
	.zero		1
	.zero		1


	//----- nvinfo : EIATTR_SYSCALL_OFFSETS
	.align		4
        /*0050*/ 	.byte	0x04, 0x46
        /*0052*/ 	.short	(.L_18 - .L_17)


	//   ....[0]....
.L_17:
        /*0054*/ 	.word	0x00000250


	//----- nvinfo : EIATTR_EXIT_INSTR_OFFSETS
	.align		4
.L_18:
        /*0058*/ 	.byte	0x04, 0x1c
        /*005a*/ 	.short	(.L_20 - .L_19)


	//   ....[0]....
.L_19:
        /*005c*/ 	.word	0x00000080


	//   ....[1]....
        /*0060*/ 	.word	0x00000180


	//   ....[2]....
        /*0064*/ 	.word	0x000002a0


	//----- nvinfo : EIATTR_CRS_STACK_SIZE
	.align		4
.L_20:
        /*0068*/ 	.byte	0x04, 0x1e
        /*006a*/ 	.short	(.L_22 - .L_21)
.L_21:
        /*006c*/ 	.word	0x00000000


	//----- nvinfo : EIATTR_CBANK_PARAM_SIZE
	.align		4
.L_22:
        /*0070*/ 	.byte	0x03, 0x19
        /*0072*/ 	.short	0x0018


	//----- nvinfo : EIATTR_PARAM_CBANK
	.align		4
        /*0074*/ 	.byte	0x04, 0x0a
        /*0076*/ 	.short	(.L_24 - .L_23)
	.align		4
.L_23:
        /*0078*/ 	.word	index@(.nv.constant0._Z11CUDAStrCopyPcS_Pi)
        /*007c*/ 	.short	0x0380
        /*007e*/ 	.short	0x0018


	//----- nvinfo : EIATTR_SW_WAR
	.align		4
.L_24:
        /*0080*/ 	.byte	0x04, 0x36
        /*0082*/ 	.short	(.L_26 - .L_25)
.L_25:
        /*0084*/ 	.word	0x00000008
.L_26:


//--------------------- .nv.callgraph             --------------------------
	.section	.nv.callgraph,"",@"SHT_CUDA_CALLGRAPH"
	.align	4
	.sectionentsize	8
	.align		4
        /*0000*/ 	.word	0x00000000
	.align		4
        /*0004*/ 	.word	0xffffffff
	.align		4
        /*0008*/ 	.word	index@(_Z11CUDAStrCopyPcS_Pi)
	.align		4
        /*000c*/ 	.word	index@(vprintf)
	.align		4
        /*0010*/ 	.word	0x00000000
	.align		4
        /*0014*/ 	.word	0xfffffffe
	.align		4
        /*0018*/ 	.word	0x00000000
	.align		4
        /*001c*/ 	.word	0xfffffffd
	.align		4
        /*0020*/ 	.word	0x00000000
	.align		4
        /*0024*/ 	.word	0xfffffffc


//--------------------- .nv.constant4             --------------------------
	.section	.nv.constant4,"a",@progbits
	.align	8
	.align		8
.nv.constant4:
        /*0000*/ 	.dword	vprintf
	.align		8
        /*0008*/ 	.dword	$str


//--------------------- .text._Z11CUDAStrCopyPcS_Pi --------------------------
	.section	.text._Z11CUDAStrCopyPcS_Pi,"ax",@progbits
	.align	128
        .global         _Z11CUDAStrCopyPcS_Pi
        .type           _Z11CUDAStrCopyPcS_Pi,@function
        .size           _Z11CUDAStrCopyPcS_Pi,(.L_x_4 - _Z11CUDAStrCopyPcS_Pi)
        .other          _Z11CUDAStrCopyPcS_Pi,@"STO_CUDA_ENTRY STV_DEFAULT"
_Z11CUDAStrCopyPcS_Pi:
.text._Z11CUDAStrCopyPcS_Pi:
[----:B------:R-:W0:Y:S08]  /*0000*/  LDC R1, c[0x0][0x37c] ;  /* 0x0000df00ff017b82 */ /* 0x000e300000000800 */
[----:B------:R-:W1:Y:S01]  /*0010*/  LDC.64 R4, c[0x0][0x390] ;  /* 0x0000e400ff047b82 */ /* 0x000e620000000a00 */
[----:B------:R-:W1:Y:S01]  /*0020*/  LDCU.64 UR36, c[0x0][0x358] ;  /* 0x00006b00ff2477ac */ /* 0x000e620008000a00 */
[----:B0-----:R-:W-:Y:S01]  /*0030*/  VIADD R1, R1, 0xfffffff8 ;  /* 0xfffffff801017836 */ /* 0x001fe20000000000 */
[----:B-1----:R-:W2:Y:S01]  /*0040*/  LDG.E R4, desc[UR36][R4.64] ;  /* 0x0000002404047981 */ /* 0x002ea2000c1e1900 */
[----:B------:R-:W0:Y:S03]  /*0050*/  LDCU UR4, c[0x0][0x2f8] ;  /* 0x00005f00ff0477ac */ /* 0x000e260008000800 */
[----:B0-----:R-:W-:-:S02]  /*0060*/  IADD3 R2, P1, PT, R1, UR4, RZ ;  /* 0x0000000401027c10 */ /* 0x001fc4000ff3e0ff */
[----:B--2---:R-:W-:-:S13]  /*0070*/  ISETP.GE.AND P0, PT, R4, 0x1, PT ;  /* 0x000000010400780c */ /* 0x004fda0003f06270 */
[----:B------:R-:W-:Y:S05]  /*0080*/  @!P0 EXIT ;  /* 0x000000000000894d */ /* 0x000fea0003800000 */
[----:B------:R-:W0:Y:S01]  /*0090*/  S2UR UR38, SR_CTAID.X ;  /* 0x00000000002679c3 */ /* 0x000e220000002500 */
[----:B------:R-:W1:Y:S01]  /*00a0*/  LDCU UR4, c[0x0][0x2fc] ;  /* 0x00005f80ff0477ac */ /* 0x000e620008000800 */
[----:B------:R-:W2:Y:S01]  /*00b0*/  LDCU.128 UR40, c[0x0][0x380] ;  /* 0x00007000ff2877ac */ /* 0x000ea20008000c00 */
[----:B-1----:R-:W-:Y:S02]  /*00c0*/  IMAD.X R16, RZ, RZ, UR4, P1 ;  /* 0x00000004ff107e24 */ /* 0x002fe400088e06ff */
[----:B0-----:R-:W-:Y:S02]  /*00d0*/  VIADD R17, R4, UR38 ;  /* 0x0000002604117c36 */ /* 0x001fe40008000000 */
[----:B------:R-:W-:-:S03]  /*00e0*/  IMAD.U32 R18, RZ, RZ, UR38 ;  /* 0x00000026ff127e24 */ /* 0x000fc6000f8e00ff */
[----:B--2---:R-:W-:-:S07]  /*00f0*/  IADD3 R19, PT, PT, R17, -0x1, RZ ;  /* 0xffffffff11137810 */ /* 0x004fce0007ffe0ff */
.L_x_2:
[C---:B------:R-:W-:Y:S01]  /*0100*/  VIADD R10, R18.reuse, -UR38 ;  /* 0x80000026120a7c36 */ /* 0x040fe20008000000 */
[----:B------:R-:W-:-:S04]  /*0110*/  IADD3 R4, P0, PT, R18, UR40, RZ ;  /* 0x0000002812047c10 */ /* 0x000fc8000ff1e0ff */
[----:B------:R-:W-:Y:S01]  /*0120*/  IADD3 R6, P1, PT, R10, UR42, RZ ;  /* 0x0000002a0a067c10 */ /* 0x000fe2000ff3e0ff */
[----:B------:R-:W-:-:S04]  /*0130*/  IMAD.X R5, RZ, RZ, UR41, P0 ;  /* 0x00000029ff057e24 */ /* 0x000fc800080e06ff */
[----:B------:R-:W-:Y:S01]  /*0140*/  IMAD.X R7, RZ, RZ, UR43, P1 ;  /* 0x0000002bff077e24 */ /* 0x000fe200088e06ff */
[----:B------:R-:W2:Y:S05]  /*0150*/  LDG.E.U8 R4, desc[UR36][R4.64] ;  /* 0x0000002404047981 */ /* 0x000eaa000c1e1100 */
[----:B------:R-:W2:Y:S02]  /*0160*/  LDG.E.U8 R7, desc[UR36][R6.64] ;  /* 0x0000002406077981 */ /* 0x000ea4000c1e1100 */
[----:B--2---:R-:W-:-:S13]  /*0170*/  ISETP.NE.AND P0, PT, R4, R7, PT ;  /* 0x000000070400720c */ /* 0x004fda0003f05270 */
[----:B------:R-:W-:Y:S05]  /*0180*/  @P0 EXIT ;  /* 0x000000000000094d */ /* 0x000fea0003800000 */
[----:B------:R-:W-:Y:S01]  /*0190*/  ISETP.NE.AND P0, PT, R18, R19, PT ;  /* 0x000000131200720c */ /* 0x000fe20003f05270 */
[----:B------:R-:W-:-:S12]  /*01a0*/  BSSY.RECONVERGENT B6, `(.L_x_0) ;  /* 0x000000c000067945 */ /* 0x000fd80003800200 */
[----:B------:R-:W-:Y:S05]  /*01b0*/  @P0 BRA `(.L_x_1) ;  /* 0x0000000000280947 */ /* 0x000fea0003800000 */
[----:B------:R-:W-:Y:S01]  /*01c0*/  MOV R0, 0x0 ;  /* 0x0000000000007802 */ /* 0x000fe20000000f00 */
[----:B------:R0:W-:Y:S01]  /*01d0*/  STL [R1], R10 ;  /* 0x0000000a01007387 */ /* 0x0001e20000100800 */
[----:B------:R-:W1:Y:S01]  /*01e0*/  LDCU.64 UR4, c[0x4][0x8] ;  /* 0x01000100ff0477ac */ /* 0x000e620008000a00 */
[----:B------:R-:W-:Y:S01]  /*01f0*/  IMAD.MOV.U32 R6, RZ, RZ, R2 ;  /* 0x000000ffff067224 */ /* 0x000fe200078e0002 */
[----:B------:R0:W2:Y:S01]  /*0200*/  LDC.64 R8, c[0x4][R0] ;  /* 0x0100000000087b82 */ /* 0x0000a20000000a00 */
[----:B------:R-:W-:Y:S02]  /*0210*/  MOV R7, R16 ;  /* 0x0000001000077202 */ /* 0x000fe40000000f00 */
[----:B-1----:R-:W-:Y:S01]  /*0220*/  MOV R4, UR4 ;  /* 0x0000000400047c02 */ /* 0x002fe20008000f00 */
[----:B0-----:R-:W-:-:S07]  /*0230*/  IMAD.U32 R5, RZ, RZ, UR5 ;  /* 0x00000005ff057e24 */ /* 0x001fce000f8e00ff */
[----:B------:R-:W-:-:S07]  /*0240*/  LEPC R20, `(.L_x_1) ;  /* 0x000000001014794e */ /* 0x000fce0000000000 */
[----:B--2---:R-:W-:Y:S05]  /*0250*/  CALL.ABS.NOINC R8 ;  /* 0x0000000008007343 */ /* 0x004fea0003c00000 */
.L_x_1:
[----:B------:R-:W-:Y:S05]  /*0260*/  BSYNC.RECONVERGENT B6 ;  /* 0x0000000000067941 */ /* 0x000fea0003800200 */
.L_x_0:
[----:B------:R-:W-:-:S05]  /*0270*/  VIADD R18, R18, 0x1 ;  /* 0x0000000112127836 */ /* 0x000fca0000000000 */
[----:B------:R-:W-:-:S13]  /*0280*/  ISETP.GE.AND P0, PT, R18, R17, PT ;  /* 0x000000111200720c */ /* 0x000fda0003f06270 */
[----:B------:R-:W-:Y:S05]  /*0290*/  @!P0 BRA `(.L_x_2) ;  /* 0xfffffffc00988947 */ /* 0x000fea000383ffff */
[----:B------:R-:W-:Y:S05]  /*02a0*/  EXIT ;  /* 0x000000000000794d */ /* 0x000fea0003800000 */
.L_x_3:
[----:B------:R-:W-:-:S00]  /*02b0*/  BRA `(.L_x_3) ;  /* 0xfffffffc00fc7947 */ /* 0x000fc0000383ffff */
[----:B------:R-:W-:-:S00]  /*02c0*/  NOP ;  /* 0x0000000000007918 */ /* 0x000fc00000000000 */
        /* <DEDUP_REMOVED lines=11> */
.L_x_4:


//--------------------- .nv.global.init           --------------------------
	.section	.nv.global.init,"aw",@progbits
.nv.global.init:
	.type		$str,@object
	.size		$str,(.L_0 - $str)
$str:
        /*0000*/ 	.byte	0x46, 0x6f, 0x75, 0x6e, 0x64, 0x20, 0x61, 0x74, 0x20, 0x25, 0x64, 0x0a, 0x00
.L_0:


//--------------------- .nv.shared.reserved.0     --------------------------
	.section	.nv.shared.reserved.0,"aw",@nobits
	.weak		__nv_reservedSMEM_offset_0_alias
	.size		__nv_reservedSMEM_offset_0_alias, 0, 64
	.other		__nv_reservedSMEM_offset_0_alias,@"STO_CUDA_RESERVED_SHARED STV_DEFAULT"
__nv_reservedSMEM_offset_0_alias:
	.zero		0
	.zero		64


//--------------------- .nv.constant0._Z11CUDAStrCopyPcS_Pi --------------------------
	.section	.nv.constant0._Z11CUDAStrCopyPcS_Pi,"a",@progbits
	.sectionflags	@""
	.align	4
.nv.constant0._Z11CUDAStrCopyPcS_Pi:
	.zero		920


//--------------------- SYMBOLS --------------------------

	.type		.nv.reservedSmem.offset0,@object
	.size		.nv.reservedSmem.offset0,0x4
	.type		vprintf,@function
